//
// Generated by NVIDIA NVVM Compiler
//
// Compiler Build ID: CL-36424714
// Cuda compilation tools, release 13.0, V13.0.88
// Based on NVVM 20.0.0
//

.version 9.0
.target sm_100
.address_size 64

	// .globl	_Z22matrix_transpose_naivePiS_
// _ZZ23matrix_transpose_sharedPiS_E10shared_mem has been demoted

.visible .entry _Z22matrix_transpose_naivePiS_(
	.param .u64 .ptr .align 1 _Z22matrix_transpose_naivePiS__param_0,
	.param .u64 .ptr .align 1 _Z22matrix_transpose_naivePiS__param_1
)
{
	.reg .b32 	%r<14>;
	.reg .b64 	%rd<9>;

	ld.param.u64 	%rd1, [_Z22matrix_transpose_naivePiS__param_0];
	ld.param.u64 	%rd2, [_Z22matrix_transpose_naivePiS__param_1];
	cvta.to.global.u64 	%rd3, %rd2;
	cvta.to.global.u64 	%rd4, %rd1;
	mov.u32 	%r1, %tid.x;
	mov.u32 	%r2, %ntid.x;
	mov.u32 	%r3, %ctaid.x;
	mad.lo.s32 	%r4, %r2, %r3, %r1;
	mov.u32 	%r5, %tid.y;
	mov.u32 	%r6, %ntid.y;
	mov.u32 	%r7, %ctaid.y;
	mad.lo.s32 	%r8, %r6, %r7, %r5;
	shl.b32 	%r9, %r8, 11;
	add.s32 	%r10, %r9, %r4;
	shl.b32 	%r11, %r4, 11;
	add.s32 	%r12, %r11, %r8;
	mul.wide.s32 	%rd5, %r12, 4;
	add.s64 	%rd6, %rd4, %rd5;
	ld.global.u32 	%r13, [%rd6];
	mul.wide.s32 	%rd7, %r10, 4;
	add.s64 	%rd8, %rd3, %rd7;
	st.global.u32 	[%rd8], %r13;
	ret;

}
	// .globl	_Z23matrix_transpose_sharedPiS_
.visible .entry _Z23matrix_transpose_sharedPiS_(
	.param .u64 .ptr .align 1 _Z23matrix_transpose_sharedPiS__param_0,
	.param .u64 .ptr .align 1 _Z23matrix_transpose_sharedPiS__param_1
)
{
	.reg .b32 	%r<22>;
	.reg .b64 	%rd<9>;
	// demoted variable
	.shared .align 4 .b8 _ZZ23matrix_transpose_sharedPiS_E10shared_mem[4224];
	ld.param.u64 	%rd1, [_Z23matrix_transpose_sharedPiS__param_0];
	ld.param.u64 	%rd2, [_Z23matrix_transpose_sharedPiS__param_1];
	cvta.to.global.u64 	%rd3, %rd2;
	cvta.to.global.u64 	%rd4, %rd1;
	mov.u32 	%r1, %tid.x;
	mov.u32 	%r2, %ctaid.x;
	mov.u32 	%r3, %ntid.x;
	mad.lo.s32 	%r4, %r2, %r3, %r1;
	mov.u32 	%r5, %tid.y;
	mov.u32 	%r6, %ctaid.y;
	mov.u32 	%r7, %ntid.y;
	mad.lo.s32 	%r8, %r6, %r7, %r5;
	shl.b32 	%r9, %r8, 11;
	add.s32 	%r10, %r9, %r4;
	shl.b32 	%r11, %r4, 11;
	add.s32 	%r12, %r11, %r8;
	mul.wide.s32 	%rd5, %r10, 4;
	add.s64 	%rd6, %rd4, %rd5;
	ld.global.u32 	%r13, [%rd6];
	mov.u32 	%r14, _ZZ23matrix_transpose_sharedPiS_E10shared_mem;
	mad.lo.s32 	%r15, %r1, 132, %r14;
	shl.b32 	%r16, %r5, 2;
	add.s32 	%r17, %r15, %r16;
	st.shared.u32 	[%r17], %r13;
	bar.sync 	0;
	mad.lo.s32 	%r18, %r5, 132, %r14;
	shl.b32 	%r19, %r1, 2;
	add.s32 	%r20, %r18, %r19;
	ld.shared.u32 	%r21, [%r20];
	mul.wide.s32 	%rd7, %r12, 4;
	add.s64 	%rd8, %rd3, %rd7;
	st.global.u32 	[%rd8], %r21;
	ret;

}


// ===== COMPILED SASS (sm_100) =====

	.target	sm_100

	.elftype	@"ET_EXEC"


//--------------------- .note.nv.tkinfo           --------------------------
	.section	.note.nv.tkinfo,"",@"SHT_NOTE"
	.sectionflags	@"SHF_NOTE_NV_TKINFO"
	.tkinfo
        /*0018*/ 	.word	0x00000002
        /*0030*/ 	.string	""
        /*0030*/ 	.string	"ptxas"
        /*0030*/ 	.string	"Cuda compilation tools, release 13.0, V13.0.88"
        /*0030*/ 	.string	"Build cuda_13.0.r13.0/compiler.36424714_0"
        /*0030*/ 	.string	"-arch sm_100 -m 64 "



//--------------------- .note.nv.cuinfo           --------------------------
	.section	.note.nv.cuinfo,"",@"SHT_NOTE"
	.sectionflags	@"SHF_NOTE_NV_CUINFO"
        /*0018*/ 	.short	0x0002
        /*001a*/ 	.short	0x0064
        /*001c*/ 	.short	0x0082
	.zero		2


//--------------------- .nv.info                  --------------------------
	.section	.nv.info,"",@"SHT_CUDA_INFO"
	.align	4


	//----- nvinfo : EIATTR_REGCOUNT
	.align		4
        /*0000*/ 	.byte	0x04, 0x2f
        /*0002*/ 	.short	(.L_1 - .L_0)
	.align		4
.L_0:
        /*0004*/ 	.word	index@(_Z22matrix_transpose_naivePiS_)
        /*0008*/ 	.word	0x0000000a


	//----- nvinfo : EIATTR_FRAME_SIZE
	.align		4
.L_1:
        /*000c*/ 	.byte	0x04, 0x11
        /*000e*/ 	.short	(.L_3 - .L_2)
	.align		4
.L_2:
        /*0010*/ 	.word	index@(_Z22matrix_transpose_naivePiS_)
        /*0014*/ 	.word	0x00000000


	//----- nvinfo : EIATTR_REGCOUNT
	.align		4
.L_3:
        /*0018*/ 	.byte	0x04, 0x2f
        /*001a*/ 	.short	(.L_5 - .L_4)
	.align		4
.L_4:
        /*001c*/ 	.word	index@(_Z23matrix_transpose_sharedPiS_)
        /*0020*/ 	.word	0x0000000c


	//----- nvinfo : EIATTR_FRAME_SIZE
	.align		4
.L_5:
        /*0024*/ 	.byte	0x04, 0x11
        /*0026*/ 	.short	(.L_7 - .L_6)
	.align		4
.L_6:
        /*0028*/ 	.word	index@(_Z23matrix_transpose_sharedPiS_)
        /*002c*/ 	.word	0x00000000


	//----- nvinfo : EIATTR_MIN_STACK_SIZE
	.align		4
.L_7:
        /*0030*/ 	.byte	0x04, 0x12
        /*0032*/ 	.short	(.L_9 - .L_8)
	.align		4
.L_8:
        /*0034*/ 	.word	index@(_Z23matrix_transpose_sharedPiS_)
        /*0038*/ 	.word	0x00000000


	//----- nvinfo : EIATTR_MIN_STACK_SIZE
	.align		4
.L_9:
        /*003c*/ 	.byte	0x04, 0x12
        /*003e*/ 	.short	(.L_11 - .L_10)
	.align		4
.L_10:
        /*0040*/ 	.word	index@(_Z22matrix_transpose_naivePiS_)
        /*0044*/ 	.word	0x00000000
.L_11:


//--------------------- .nv.compat                --------------------------
	.section	.nv.compat,"",@"SHT_CUDA_COMPAT_INFO"
	.align	4
        /*0000*/ 	.byte	0x02, 0x09, 0x00, 0x00, 0x02, 0x02, 0x01, 0x00, 0x02, 0x05, 0x05, 0x00, 0x03, 0x07, 0x01, 0x01
        /*0010*/ 	.byte	0x02, 0x03, 0x00, 0x00, 0x02, 0x06, 0x01, 0x00, 0x04, 0x0b, 0x08, 0x00, 0x09, 0x00, 0x00, 0x00
        /*0020*/ 	.byte	0x00, 0x00, 0x00, 0x00


//--------------------- .nv.info._Z23matrix_transpose_sharedPiS_ --------------------------
	.section	.nv.info._Z23matrix_transpose_sharedPiS_,"",@"SHT_CUDA_INFO"
	.sectionflags	@""
	.align	4


	//----- nvinfo : EIATTR_CUDA_API_VERSION
	.align		4
        /*0000*/ 	.byte	0x04, 0x37
        /*0002*/ 	.short	(.L_13 - .L_12)
.L_12:
        /*0004*/ 	.word	0x00000082


	//----- nvinfo : EIATTR_KPARAM_INFO
	.align		4
.L_13:
        /*0008*/ 	.byte	0x04, 0x17
        /*000a*/ 	.short	(.L_15 - .L_14)
.L_14:
        /*000c*/ 	.word	0x00000000
        /*0010*/ 	.short	0x0001
        /*0012*/ 	.short	0x0008
        /*0014*/ 	.byte	0x00, 0xf5, 0x21, 0x00


	//----- nvinfo : EIATTR_KPARAM_INFO
	.align		4
.L_15:
        /*0018*/ 	.byte	0x04, 0x17
        /*001a*/ 	.short	(.L_17 - .L_16)
.L_16:
        /*001c*/ 	.word	0x00000000
        /*0020*/ 	.short	0x0000
        /*0022*/ 	.short	0x0000
        /*0024*/ 	.byte	0x00, 0xf5, 0x21, 0x00


	//----- nvinfo : EIATTR_SPARSE_MMA_MASK
	.align		4
.L_17:
        /*0028*/ 	.byte	0x03, 0x50
        /*002a*/ 	.short	0x0000


	//----- nvinfo : EIATTR_MAXREG_COUNT
	.align		4
        /*002c*/ 	.byte	0x03, 0x1b
        /*002e*/ 	.short	0x00ff


	//----- nvinfo : EIATTR_NUM_BARRIERS
	.align		4
        /*0030*/ 	.byte	0x02, 0x4c
        /*0032*/ 	.byte	0x01
	.zero		1


	//----- nvinfo : EIATTR_MERCURY_ISA_VERSION
	.align		4
        /*0034*/ 	.byte	0x03, 0x5f
        /*0036*/ 	.short	0x0101


	//----- nvinfo : EIATTR_VRC_CTA_INIT_COUNT
	.align		4
        /*0038*/ 	.byte	0x02, 0x4a
	.zero		1
	.zero		1


	//----- nvinfo : EIATTR_EXIT_INSTR_OFFSETS
	.align		4
        /*003c*/ 	.byte	0x04, 0x1c
        /*003e*/ 	.short	(.L_19 - .L_18)


	//   ....[0]....
.L_18:
        /*0040*/ 	.word	0x000001c0


	//----- nvinfo : EIATTR_CBANK_PARAM_SIZE
	.align		4
.L_19:
        /*0044*/ 	.byte	0x03, 0x19
        /*0046*/ 	.short	0x0010


	//----- nvinfo : EIATTR_PARAM_CBANK
	.align		4
        /*0048*/ 	.byte	0x04, 0x0a
        /*004a*/ 	.short	(.L_21 - .L_20)
	.align		4
.L_20:
        /*004c*/ 	.word	index@(.nv.constant0._Z23matrix_transpose_sharedPiS_)
        /*0050*/ 	.short	0x0380
        /*0052*/ 	.short	0x0010


	//----- nvinfo : EIATTR_SW_WAR
	.align		4
.L_21:
        /*0054*/ 	.byte	0x04, 0x36
        /*0056*/ 	.short	(.L_23 - .L_22)
.L_22:
        /*0058*/ 	.word	0x00000008
.L_23:


//--------------------- .nv.info._Z22matrix_transpose_naivePiS_ --------------------------
	.section	.nv.info._Z22matrix_transpose_naivePiS_,"",@"SHT_CUDA_INFO"
	.sectionflags	@""
	.align	4


	//----- nvinfo : EIATTR_CUDA_API_VERSION
	.align		4
        /*0000*/ 	.byte	0x04, 0x37
        /*0002*/ 	.short	(.L_25 - .L_24)
.L_24:
        /*0004*/ 	.word	0x00000082


	//----- nvinfo : EIATTR_KPARAM_INFO
	.align		4
.L_25:
        /*0008*/ 	.byte	0x04, 0x17
        /*000a*/ 	.short	(.L_27 - .L_26)
.L_26:
        /*000c*/ 	.word	0x00000000
        /*0010*/ 	.short	0x0001
        /*0012*/ 	.short	0x0008
        /*0014*/ 	.byte	0x00, 0xf5, 0x21, 0x00


	//----- nvinfo : EIATTR_KPARAM_INFO
	.align		4
.L_27:
        /*0018*/ 	.byte	0x04, 0x17
        /*001a*/ 	.short	(.L_29 - .L_28)
.L_28:
        /*001c*/ 	.word	0x00000000
        /*0020*/ 	.short	0x0000
        /*0022*/ 	.short	0x0000
        /*0024*/ 	.byte	0x00, 0xf5, 0x21, 0x00


	//----- nvinfo : EIATTR_SPARSE_MMA_MASK
	.align		4
.L_29:
        /*0028*/ 	.byte	0x03, 0x50
        /*002a*/ 	.short	0x0000


	//----- nvinfo : EIATTR_MAXREG_COUNT
	.align		4
        /*002c*/ 	.byte	0x03, 0x1b
        /*002e*/ 	.short	0x00ff


	//----- nvinfo : EIATTR_MERCURY_ISA_VERSION
	.align		4
        /*0030*/ 	.byte	0x03, 0x5f
        /*0032*/ 	.short	0x0101


	//----- nvinfo : EIATTR_VRC_CTA_INIT_COUNT
	.align		4
        /*0034*/ 	.byte	0x02, 0x4a
	.zero		1
	.zero		1


	//----- nvinfo : EIATTR_EXIT_INSTR_OFFSETS
	.align		4
        /*0038*/ 	.byte	0x04, 0x1c
        /*003a*/ 	.short	(.L_31 - .L_30)


	//   ....[0]....
.L_30:
        /*003c*/ 	.word	0x00000120


	//----- nvinfo : EIATTR_CBANK_PARAM_SIZE
	.align		4
.L_31:
        /*0040*/ 	.byte	0x03, 0x19
        /*0042*/ 	.short	0x0010


	//----- nvinfo : EIATTR_PARAM_CBANK
	.align		4
        /*0044*/ 	.byte	0x04, 0x0a
        /*0046*/ 	.short	(.L_33 - .L_32)
	.align		4
.L_32:
        /*0048*/ 	.word	index@(.nv.constant0._Z22matrix_transpose_naivePiS_)
        /*004c*/ 	.short	0x0380
        /*004e*/ 	.short	0x0010


	//----- nvinfo : EIATTR_SW_WAR
	.align		4
.L_33:
        /*0050*/ 	.byte	0x04, 0x36
        /*0052*/ 	.short	(.L_35 - .L_34)
.L_34:
        /*0054*/ 	.word	0x00000008
.L_35:


//--------------------- .nv.callgraph             --------------------------
	.section	.nv.callgraph,"",@"SHT_CUDA_CALLGRAPH"
	.align	4
	.sectionentsize	8
	.align		4
        /*0000*/ 	.word	0x00000000
	.align		4
        /*0004*/ 	.word	0xffffffff
	.align		4
        /*0008*/ 	.word	0x00000000
	.align		4
        /*000c*/ 	.word	0xfffffffe
	.align		4
        /*0010*/ 	.word	0x00000000
	.align		4
        /*0014*/ 	.word	0xfffffffd
	.align		4
        /*0018*/ 	.word	0x00000000
	.align		4
        /*001c*/ 	.word	0xfffffffc


//--------------------- .text._Z23matrix_transpose_sharedPiS_ --------------------------
	.section	.text._Z23matrix_transpose_sharedPiS_,"ax",@progbits
	.align	128
        .global         _Z23matrix_transpose_sharedPiS_
        .type           _Z23matrix_transpose_sharedPiS_,@function
        .size           _Z23matrix_transpose_sharedPiS_,(.L_x_2 - _Z23matrix_transpose_sharedPiS_)
        .other          _Z23matrix_transpose_sharedPiS_,@"STO_CUDA_ENTRY STV_DEFAULT"
_Z23matrix_transpose_sharedPiS_:
.text._Z23matrix_transpose_sharedPiS_:
[----:B------:R-:W-:Y:S01]  /*0000*/  LDC R1, c[0x0][0x37c] ;  /* 0x0000df00ff017b82 */ /* 0x000fe20000000800 */
[----:B------:R-:W0:Y:S07]  /*0010*/  S2R R9, SR_TID.X ;  /* 0x0000000000097919 */ /* 0x000e2e0000002100 */
[----:B------:R-:W0:Y:S01]  /*0020*/  LDC R0, c[0x0][0x360] ;  /* 0x0000d800ff007b82 */ /* 0x000e220000000800 */
[----:B------:R-:W1:Y:S01]  /*0030*/  LDCU.64 UR4, c[0x0][0x358] ;  /* 0x00006b00ff0477ac */ /* 0x000e620008000a00 */
[----:B------:R-:W2:Y:S06]  /*0040*/  S2R R8, SR_TID.Y ;  /* 0x0000000000087919 */ /* 0x000eac0000002200 */
[----:B------:R-:W0:Y:S08]  /*0050*/  S2UR UR6, SR_CTAID.X ;  /* 0x00000000000679c3 */ /* 0x000e300000002500 */
[----:B------:R-:W2:Y:S08]  /*0060*/  S2UR UR7, SR_CTAID.Y ;  /* 0x00000000000779c3 */ /* 0x000eb00000002600 */
[----:B------:R-:W2:Y:S08]  /*0070*/  LDC R5, c[0x0][0x364] ;  /* 0x0000d900ff057b82 */ /* 0x000eb00000000800 */
[----:B------:R-:W3:Y:S01]  /*0080*/  LDC.64 R2, c[0x0][0x380] ;  /* 0x0000e000ff027b82 */ /* 0x000ee20000000a00 */
[----:B0-----:R-:W-:-:S02]  /*0090*/  IMAD R0, R0, UR6, R9 ;  /* 0x0000000600007c24 */ /* 0x001fc4000f8e0209 */
[----:B--2---:R-:W-:-:S05]  /*00a0*/  IMAD R5, R5, UR7, R8 ;  /* 0x0000000705057c24 */ /* 0x004fca000f8e0208 */
[----:B------:R-:W-:-:S05]  /*00b0*/  LEA R7, R5, R0, 0xb ;  /* 0x0000000005077211 */ /* 0x000fca00078e58ff */
[----:B---3--:R-:W-:-:S05]  /*00c0*/  IMAD.WIDE R2, R7, 0x4, R2 ;  /* 0x0000000407027825 */ /* 0x008fca00078e0202 */
[----:B-1----:R0:W2:Y:S01]  /*00d0*/  LDG.E R4, desc[UR4][R2.64] ;  /* 0x0000000402047981 */ /* 0x0020a2000c1e1900 */
[----:B------:R-:W-:Y:S02]  /*00e0*/  MOV R6, 0x400 ;  /* 0x0000040000067802 */ /* 0x000fe40000000f00 */
[----:B------:R-:W-:Y:S01]  /*00f0*/  LEA R5, R0, R5, 0xb ;  /* 0x0000000500057211 */ /* 0x000fe200078e58ff */
[----:B------:R-:W1:Y:S01]  /*0100*/  S2R R7, SR_CgaCtaId ;  /* 0x0000000000077919 */ /* 0x000e620000008800 */
[----:B0-----:R-:W0:Y:S03]  /*0110*/  LDC.64 R2, c[0x0][0x388] ;  /* 0x0000e200ff027b82 */ /* 0x001e260000000a00 */
[----:B0-----:R-:W-:Y:S01]  /*0120*/  IMAD.WIDE R2, R5, 0x4, R2 ;  /* 0x0000000405027825 */ /* 0x001fe200078e0202 */
[----:B-1----:R-:W-:-:S05]  /*0130*/  LEA R6, R7, R6, 0x18 ;  /* 0x0000000607067211 */ /* 0x002fca00078ec0ff */
[--C-:B------:R-:W-:Y:S02]  /*0140*/  IMAD R7, R9, 0x84, R6.reuse ;  /* 0x0000008409077824 */ /* 0x100fe400078e0206 */
[----:B------:R-:W-:-:S03]  /*0150*/  IMAD R6, R8, 0x84, R6 ;  /* 0x0000008408067824 */ /* 0x000fc600078e0206 */
[----:B------:R-:W-:Y:S02]  /*0160*/  LEA R7, R8, R7, 0x2 ;  /* 0x0000000708077211 */ /* 0x000fe400078e10ff */
[----:B------:R-:W-:-:S03]  /*0170*/  LEA R6, R9, R6, 0x2 ;  /* 0x0000000609067211 */ /* 0x000fc600078e10ff */
[----:B--2---:R-:W-:Y:S01]  /*0180*/  STS [R7], R4 ;  /* 0x0000000407007388 */ /* 0x004fe20000000800 */
[----:B------:R-:W-:Y:S06]  /*0190*/  BAR.SYNC.DEFER_BLOCKING 0x0 ;  /* 0x0000000000007b1d */ /* 0x000fec0000010000 */
[----:B------:R-:W0:Y:S04]  /*01a0*/  LDS R9, [R6] ;  /* 0x0000000006097984 */ /* 0x000e280000000800 */
[----:B0-----:R-:W-:Y:S01]  /*01b0*/  STG.E desc[UR4][R2.64], R9 ;  /* 0x0000000902007986 */ /* 0x001fe2000c101904 */
[----:B------:R-:W-:Y:S05]  /*01c0*/  EXIT ;  /* 0x000000000000794d */ /* 0x000fea0003800000 */
.L_x_0:
[----:B------:R-:W-:-:S00]  /*01d0*/  BRA `(.L_x_0) ;  /* 0xfffffffc00fc7947 */ /* 0x000fc0000383ffff */
[----:B------:R-:W-:-:S00]  /*01e0*/  NOP ;  /* 0x0000000000007918 */ /* 0x000fc00000000000 */
        /* <DEDUP_REMOVED lines=9> */
.L_x_2:


//--------------------- .text._Z22matrix_transpose_naivePiS_ --------------------------
	.section	.text._Z22matrix_transpose_naivePiS_,"ax",@progbits
	.align	128
        .global         _Z22matrix_transpose_naivePiS_
        .type           _Z22matrix_transpose_naivePiS_,@function
        .size           _Z22matrix_transpose_naivePiS_,(.L_x_3 - _Z22matrix_transpose_naivePiS_)
        .other          _Z22matrix_transpose_naivePiS_,@"STO_CUDA_ENTRY STV_DEFAULT"
_Z22matrix_transpose_naivePiS_:
.text._Z22matrix_transpose_naivePiS_:
[----:B------:R-:W-:Y:S01]  /*0000*/  LDC R1, c[0x0][0x37c] ;  /* 0x0000df00ff017b82 */ /* 0x000fe20000000800 */
[----:B------:R-:W0:Y:S01]  /*0010*/  S2R R0, SR_TID.X ;  /* 0x0000000000007919 */ /* 0x000e220000002100 */
[----:B------:R-:W0:Y:S06]  /*0020*/  LDCU UR6, c[0x0][0x360] ;  /* 0x00006c00ff0677ac */ /* 0x000e2c0008000800 */
[----:B------:R-:W1:Y:S01]  /*0030*/  LDC.64 R2, c[0x0][0x380] ;  /* 0x0000e000ff027b82 */ /* 0x000e620000000a00 */
[----:B------:R-:W0:Y:S01]  /*0040*/  S2R R5, SR_CTAID.X ;  /* 0x0000000000057919 */ /* 0x000e220000002500 */
[----:B------:R-:W2:Y:S01]  /*0050*/  LDCU UR7, c[0x0][0x364] ;  /* 0x00006c80ff0777ac */ /* 0x000ea20008000800 */
[----:B------:R-:W2:Y:S01]  /*0060*/  S2R R7, SR_TID.Y ;  /* 0x0000000000077919 */ /* 0x000ea20000002200 */
[----:B------:R-:W3:Y:S01]  /*0070*/  LDCU.64 UR4, c[0x0][0x358] ;  /* 0x00006b00ff0477ac */ /* 0x000ee20008000a00 */
[----:B------:R-:W2:Y:S01]  /*0080*/  S2R R4, SR_CTAID.Y ;  /* 0x0000000000047919 */ /* 0x000ea20000002600 */
[----:B0-----:R-:W-:-:S02]  /*0090*/  IMAD R0, R5, UR6, R0 ;  /* 0x0000000605007c24 */ /* 0x001fc4000f8e0200 */
[----:B--2---:R-:W-:-:S05]  /*00a0*/  IMAD R7, R4, UR7, R7 ;  /* 0x0000000704077c24 */ /* 0x004fca000f8e0207 */
[----:B------:R-:W-:-:S05]  /*00b0*/  LEA R5, R0, R7, 0xb ;  /* 0x0000000700057211 */ /* 0x000fca00078e58ff */
[----:B-1----:R-:W-:Y:S02]  /*00c0*/  IMAD.WIDE R2, R5, 0x4, R2 ;  /* 0x0000000405027825 */ /* 0x002fe400078e0202 */
[----:B------:R-:W0:Y:S04]  /*00d0*/  LDC.64 R4, c[0x0][0x388] ;  /* 0x0000e200ff047b82 */ /* 0x000e280000000a00 */
[----:B---3--:R-:W2:Y:S01]  /*00e0*/  LDG.E R3, desc[UR4][R2.64] ;  /* 0x0000000402037981 */ /* 0x008ea2000c1e1900 */
[----:B------:R-:W-:-:S05]  /*00f0*/  LEA R7, R7, R0, 0xb ;  /* 0x0000000007077211 */ /* 0x000fca00078e58ff */
[----:B0-----:R-:W-:-:S05]  /*0100*/  IMAD.WIDE R4, R7, 0x4, R4 ;  /* 0x0000000407047825 */ /* 0x001fca00078e0204 */
[----:B--2---:R-:W-:Y:S01]  /*0110*/  STG.E desc[UR4][R4.64], R3 ;  /* 0x0000000304007986 */ /* 0x004fe2000c101904 */
[----:B------:R-:W-:Y:S05]  /*0120*/  EXIT ;  /* 0x000000000000794d */ /* 0x000fea0003800000 */
.L_x_1:
        /* <DEDUP_REMOVED lines=13> */
.L_x_3:


//--------------------- .nv.shared._Z23matrix_transpose_sharedPiS_ --------------------------
	.section	.nv.shared._Z23matrix_transpose_sharedPiS_,"aw",@nobits
	.sectionflags	@""
	.align	4
.nv.shared._Z23matrix_transpose_sharedPiS_:
	.zero		5248


//--------------------- .nv.shared.reserved.0     --------------------------
	.section	.nv.shared.reserved.0,"aw",@nobits
	.weak		__nv_reservedSMEM_offset_0_alias
	.size		__nv_reservedSMEM_offset_0_alias, 0, 64
	.other		__nv_reservedSMEM_offset_0_alias,@"STO_CUDA_RESERVED_SHARED STV_DEFAULT"
__nv_reservedSMEM_offset_0_alias:
	.zero		0
	.zero		64


//--------------------- .nv.constant0._Z23matrix_transpose_sharedPiS_ --------------------------
	.section	.nv.constant0._Z23matrix_transpose_sharedPiS_,"a",@progbits
	.sectionflags	@""
	.align	4
.nv.constant0._Z23matrix_transpose_sharedPiS_:
	.zero		912


//--------------------- .nv.constant0._Z22matrix_transpose_naivePiS_ --------------------------
	.section	.nv.constant0._Z22matrix_transpose_naivePiS_,"a",@progbits
	.sectionflags	@""
	.align	4
.nv.constant0._Z22matrix_transpose_naivePiS_:
	.zero		912


//--------------------- SYMBOLS --------------------------

	.type		.nv.reservedSmem.offset0,@object
	.size		.nv.reservedSmem.offset0,0x4
	.type		.nv.reservedSmem.cap,@object
	.size		.nv.reservedSmem.cap,0x4
